//
// Generated by NVIDIA NVVM Compiler
//
// Compiler Build ID: CL-36424714
// Cuda compilation tools, release 13.0, V13.0.88
// Based on NVVM 20.0.0
//

.version 9.0
.target sm_100
.address_size 64

	// .globl	_Z19initializeTreeLevelP4Nodeddi

.visible .entry _Z19initializeTreeLevelP4Nodeddi(
	.param .u64 .ptr .align 1 _Z19initializeTreeLevelP4Nodeddi_param_0,
	.param .f64 _Z19initializeTreeLevelP4Nodeddi_param_1,
	.param .f64 _Z19initializeTreeLevelP4Nodeddi_param_2,
	.param .u32 _Z19initializeTreeLevelP4Nodeddi_param_3
)
{
	.reg .pred 	%p<4>;
	.reg .b32 	%r<22>;
	.reg .b64 	%rd<16>;
	.reg .b64 	%fd<7>;

	ld.param.u64 	%rd2, [_Z19initializeTreeLevelP4Nodeddi_param_0];
	ld.param.f64 	%fd1, [_Z19initializeTreeLevelP4Nodeddi_param_1];
	ld.param.f64 	%fd2, [_Z19initializeTreeLevelP4Nodeddi_param_2];
	ld.param.u32 	%r3, [_Z19initializeTreeLevelP4Nodeddi_param_3];
	cvta.to.global.u64 	%rd1, %rd2;
	mov.u32 	%r4, %ctaid.x;
	mov.u32 	%r5, %ntid.x;
	mov.u32 	%r6, %tid.x;
	mad.lo.s32 	%r1, %r4, %r5, %r6;
	setp.gt.s32 	%p1, %r1, %r3;
	@%p1 bra 	$L__BB0_6;
	mad.lo.s32 	%r7, %r3, %r3, %r3;
	shr.u32 	%r8, %r7, 31;
	add.s32 	%r9, %r7, %r8;
	shr.s32 	%r10, %r9, 1;
	add.s32 	%r2, %r10, %r1;
	or.b32  	%r11, %r3, %r1;
	setp.ne.s32 	%p2, %r11, 0;
	@%p2 bra 	$L__BB0_3;
	mul.wide.u32 	%rd14, %r2, 16;
	add.s64 	%rd15, %rd1, %rd14;
	st.global.f64 	[%rd15], %fd1;
	bra.uni 	$L__BB0_6;
$L__BB0_3:
	setp.ne.s32 	%p3, %r1, 0;
	@%p3 bra 	$L__BB0_5;
	add.s32 	%r17, %r3, -1;
	mul.lo.s32 	%r18, %r17, %r3;
	shr.u32 	%r19, %r18, 31;
	add.s32 	%r20, %r18, %r19;
	shr.s32 	%r21, %r20, 1;
	mul.wide.s32 	%rd10, %r21, 16;
	add.s64 	%rd11, %rd1, %rd10;
	ld.global.f64 	%fd5, [%rd11];
	div.rn.f64 	%fd6, %fd5, %fd2;
	mul.wide.s32 	%rd12, %r2, 16;
	add.s64 	%rd13, %rd1, %rd12;
	st.global.f64 	[%rd13], %fd6;
	bra.uni 	$L__BB0_6;
$L__BB0_5:
	add.s32 	%r12, %r3, -1;
	mul.lo.s32 	%r13, %r12, %r3;
	shr.u32 	%r14, %r13, 31;
	add.s32 	%r15, %r13, %r14;
	shr.s32 	%r16, %r15, 1;
	cvt.s64.s32 	%rd3, %r16;
	cvt.s64.s32 	%rd4, %r1;
	add.s64 	%rd5, %rd4, %rd3;
	shl.b64 	%rd6, %rd5, 4;
	add.s64 	%rd7, %rd1, %rd6;
	ld.global.f64 	%fd3, [%rd7+-16];
	mul.f64 	%fd4, %fd2, %fd3;
	mul.wide.s32 	%rd8, %r2, 16;
	add.s64 	%rd9, %rd1, %rd8;
	st.global.f64 	[%rd9], %fd4;
$L__BB0_6:
	ret;

}
	// .globl	_Z23setMaturityOptionValuesP4Nodeid
.visible .entry _Z23setMaturityOptionValuesP4Nodeid(
	.param .u64 .ptr .align 1 _Z23setMaturityOptionValuesP4Nodeid_param_0,
	.param .u32 _Z23setMaturityOptionValuesP4Nodeid_param_1,
	.param .f64 _Z23setMaturityOptionValuesP4Nodeid_param_2
)
{
	.reg .pred 	%p<2>;
	.reg .b32 	%r<12>;
	.reg .b64 	%rd<5>;
	.reg .b64 	%fd<5>;

	ld.param.u64 	%rd1, [_Z23setMaturityOptionValuesP4Nodeid_param_0];
	ld.param.u32 	%r2, [_Z23setMaturityOptionValuesP4Nodeid_param_1];
	ld.param.f64 	%fd1, [_Z23setMaturityOptionValuesP4Nodeid_param_2];
	mov.u32 	%r3, %ctaid.x;
	mov.u32 	%r4, %ntid.x;
	mov.u32 	%r5, %tid.x;
	mad.lo.s32 	%r1, %r3, %r4, %r5;
	setp.gt.s32 	%p1, %r1, %r2;
	@%p1 bra 	$L__BB1_2;
	cvta.to.global.u64 	%rd2, %rd1;
	add.s32 	%r6, %r2, -1;
	mul.lo.s32 	%r7, %r6, %r2;
	shr.u32 	%r8, %r7, 31;
	add.s32 	%r9, %r7, %r8;
	shr.s32 	%r10, %r9, 1;
	add.s32 	%r11, %r10, %r1;
	mul.wide.s32 	%rd3, %r11, 16;
	add.s64 	%rd4, %rd2, %rd3;
	ld.global.f64 	%fd2, [%rd4];
	sub.f64 	%fd3, %fd2, %fd1;
	max.f64 	%fd4, %fd3, 0d0000000000000000;
	st.global.f64 	[%rd4+8], %fd4;
$L__BB1_2:
	ret;

}
	// .globl	_Z24computeOptionValuesLevelP4Nodeidid
.visible .entry _Z24computeOptionValuesLevelP4Nodeidid(
	.param .u64 .ptr .align 1 _Z24computeOptionValuesLevelP4Nodeidid_param_0,
	.param .u32 _Z24computeOptionValuesLevelP4Nodeidid_param_1,
	.param .f64 _Z24computeOptionValuesLevelP4Nodeidid_param_2,
	.param .u32 _Z24computeOptionValuesLevelP4Nodeidid_param_3,
	.param .f64 _Z24computeOptionValuesLevelP4Nodeidid_param_4
)
{
	.reg .pred 	%p<3>;
	.reg .b32 	%r<20>;
	.reg .b64 	%rd<9>;
	.reg .b64 	%fd<11>;

	ld.param.u64 	%rd2, [_Z24computeOptionValuesLevelP4Nodeidid_param_0];
	ld.param.u32 	%r5, [_Z24computeOptionValuesLevelP4Nodeidid_param_1];
	ld.param.f64 	%fd1, [_Z24computeOptionValuesLevelP4Nodeidid_param_2];
	ld.param.u32 	%r6, [_Z24computeOptionValuesLevelP4Nodeidid_param_3];
	ld.param.f64 	%fd2, [_Z24computeOptionValuesLevelP4Nodeidid_param_4];
	cvta.to.global.u64 	%rd1, %rd2;
	mov.u32 	%r7, %ctaid.x;
	mov.u32 	%r8, %ntid.x;
	mov.u32 	%r9, %tid.x;
	mad.lo.s32 	%r1, %r7, %r8, %r9;
	setp.gt.s32 	%p1, %r1, %r5;
	@%p1 bra 	$L__BB2_4;
	add.s32 	%r2, %r5, 1;
	mad.lo.s32 	%r3, %r5, %r5, %r5;
	shr.u32 	%r10, %r3, 31;
	add.s32 	%r11, %r3, %r10;
	shr.s32 	%r12, %r11, 1;
	add.s32 	%r4, %r12, %r1;
	add.s32 	%r13, %r6, -1;
	setp.ne.s32 	%p2, %r5, %r13;
	@%p2 bra 	$L__BB2_3;
	mul.wide.s32 	%rd7, %r4, 16;
	add.s64 	%rd8, %rd1, %rd7;
	ld.global.f64 	%fd8, [%rd8];
	sub.f64 	%fd9, %fd8, %fd2;
	max.f64 	%fd10, %fd9, 0d0000000000000000;
	st.global.f64 	[%rd8+8], %fd10;
	bra.uni 	$L__BB2_4;
$L__BB2_3:
	shl.b32 	%r14, %r2, 1;
	add.s32 	%r15, %r3, %r14;
	shr.u32 	%r16, %r15, 31;
	add.s32 	%r17, %r15, %r16;
	shr.s32 	%r18, %r17, 1;
	add.s32 	%r19, %r18, %r1;
	mul.wide.s32 	%rd3, %r19, 16;
	add.s64 	%rd4, %rd1, %rd3;
	ld.global.f64 	%fd3, [%rd4+8];
	ld.global.f64 	%fd4, [%rd4+24];
	mul.f64 	%fd5, %fd1, 0d3FE0000000000000;
	add.f64 	%fd6, %fd3, %fd4;
	mul.f64 	%fd7, %fd5, %fd6;
	mul.wide.s32 	%rd5, %r4, 16;
	add.s64 	%rd6, %rd1, %rd5;
	st.global.f64 	[%rd6+8], %fd7;
$L__BB2_4:
	ret;

}


// ===== COMPILED SASS (sm_100) =====

	.target	sm_100

	.elftype	@"ET_EXEC"


//--------------------- .note.nv.tkinfo           --------------------------
	.section	.note.nv.tkinfo,"",@"SHT_NOTE"
	.sectionflags	@"SHF_NOTE_NV_TKINFO"
	.tkinfo
        /*0018*/ 	.word	0x00000002
        /*0030*/ 	.string	""
        /*0030*/ 	.string	"ptxas"
        /*0030*/ 	.string	"Cuda compilation tools, release 13.0, V13.0.88"
        /*0030*/ 	.string	"Build cuda_13.0.r13.0/compiler.36424714_0"
        /*0030*/ 	.string	"-arch sm_100 -m 64 "



//--------------------- .note.nv.cuinfo           --------------------------
	.section	.note.nv.cuinfo,"",@"SHT_NOTE"
	.sectionflags	@"SHF_NOTE_NV_CUINFO"
        /*0018*/ 	.short	0x0002
        /*001a*/ 	.short	0x0064
        /*001c*/ 	.short	0x0082
	.zero		2


//--------------------- .nv.info                  --------------------------
	.section	.nv.info,"",@"SHT_CUDA_INFO"
	.align	4


	//----- nvinfo : EIATTR_REGCOUNT
	.align		4
        /*0000*/ 	.byte	0x04, 0x2f
        /*0002*/ 	.short	(.L_1 - .L_0)
	.align		4
.L_0:
        /*0004*/ 	.word	index@(_Z19initializeTreeLevelP4Nodeddi)
        /*0008*/ 	.word	0x0000001a


	//----- nvinfo : EIATTR_FRAME_SIZE
	.align		4
.L_1:
        /*000c*/ 	.byte	0x04, 0x11
        /*000e*/ 	.short	(.L_3 - .L_2)
	.align		4
.L_2:
        /*0010*/ 	.word	index@($__internal_0_$__cuda_sm20_div_rn_f64_full)
        /*0014*/ 	.word	0x00000000


	//----- nvinfo : EIATTR_FRAME_SIZE
	.align		4
.L_3:
        /*0018*/ 	.byte	0x04, 0x11
        /*001a*/ 	.short	(.L_5 - .L_4)
	.align		4
.L_4:
        /*001c*/ 	.word	index@(_Z19initializeTreeLevelP4Nodeddi)
        /*0020*/ 	.word	0x00000000


	//----- nvinfo : EIATTR_REGCOUNT
	.align		4
.L_5:
        /*0024*/ 	.byte	0x04, 0x2f
        /*0026*/ 	.short	(.L_7 - .L_6)
	.align		4
.L_6:
        /*0028*/ 	.word	index@(_Z23setMaturityOptionValuesP4Nodeid)
        /*002c*/ 	.word	0x0000000c


	//----- nvinfo : EIATTR_FRAME_SIZE
	.align		4
.L_7:
        /*0030*/ 	.byte	0x04, 0x11
        /*0032*/ 	.short	(.L_9 - .L_8)
	.align		4
.L_8:
        /*0034*/ 	.word	index@(_Z23setMaturityOptionValuesP4Nodeid)
        /*0038*/ 	.word	0x00000000


	//----- nvinfo : EIATTR_REGCOUNT
	.align		4
.L_9:
        /*003c*/ 	.byte	0x04, 0x2f
        /*003e*/ 	.short	(.L_11 - .L_10)
	.align		4
.L_10:
        /*0040*/ 	.word	index@(_Z24computeOptionValuesLevelP4Nodeidid)
        /*0044*/ 	.word	0x00000010


	//----- nvinfo : EIATTR_FRAME_SIZE
	.align		4
.L_11:
        /*0048*/ 	.byte	0x04, 0x11
        /*004a*/ 	.short	(.L_13 - .L_12)
	.align		4
.L_12:
        /*004c*/ 	.word	index@(_Z24computeOptionValuesLevelP4Nodeidid)
        /*0050*/ 	.word	0x00000000


	//----- nvinfo : EIATTR_MIN_STACK_SIZE
	.align		4
.L_13:
        /*0054*/ 	.byte	0x04, 0x12
        /*0056*/ 	.short	(.L_15 - .L_14)
	.align		4
.L_14:
        /*0058*/ 	.word	index@(_Z24computeOptionValuesLevelP4Nodeidid)
        /*005c*/ 	.word	0x00000000


	//----- nvinfo : EIATTR_MIN_STACK_SIZE
	.align		4
.L_15:
        /*0060*/ 	.byte	0x04, 0x12
        /*0062*/ 	.short	(.L_17 - .L_16)
	.align		4
.L_16:
        /*0064*/ 	.word	index@(_Z23setMaturityOptionValuesP4Nodeid)
        /*0068*/ 	.word	0x00000000


	//----- nvinfo : EIATTR_MIN_STACK_SIZE
	.align		4
.L_17:
        /*006c*/ 	.byte	0x04, 0x12
        /*006e*/ 	.short	(.L_19 - .L_18)
	.align		4
.L_18:
        /*0070*/ 	.word	index@(_Z19initializeTreeLevelP4Nodeddi)
        /*0074*/ 	.word	0x00000000
.L_19:


//--------------------- .nv.compat                --------------------------
	.section	.nv.compat,"",@"SHT_CUDA_COMPAT_INFO"
	.align	4
        /*0000*/ 	.byte	0x02, 0x09, 0x00, 0x00, 0x02, 0x02, 0x01, 0x00, 0x02, 0x05, 0x05, 0x00, 0x03, 0x07, 0x01, 0x01
        /*0010*/ 	.byte	0x02, 0x03, 0x00, 0x00, 0x02, 0x06, 0x01, 0x00, 0x04, 0x0b, 0x08, 0x00, 0x01, 0x00, 0x00, 0x00
        /*0020*/ 	.byte	0x00, 0x00, 0x00, 0x00


//--------------------- .nv.info._Z24computeOptionValuesLevelP4Nodeidid --------------------------
	.section	.nv.info._Z24computeOptionValuesLevelP4Nodeidid,"",@"SHT_CUDA_INFO"
	.sectionflags	@""
	.align	4


	//----- nvinfo : EIATTR_CUDA_API_VERSION
	.align		4
        /*0000*/ 	.byte	0x04, 0x37
        /*0002*/ 	.short	(.L_21 - .L_20)
.L_20:
        /*0004*/ 	.word	0x00000082


	//----- nvinfo : EIATTR_KPARAM_INFO
	.align		4
.L_21:
        /*0008*/ 	.byte	0x04, 0x17
        /*000a*/ 	.short	(.L_23 - .L_22)
.L_22:
        /*000c*/ 	.word	0x00000000
        /*0010*/ 	.short	0x0004
        /*0012*/ 	.short	0x0020
        /*0014*/ 	.byte	0x00, 0xf0, 0x21, 0x00


	//----- nvinfo : EIATTR_KPARAM_INFO
	.align		4
.L_23:
        /*0018*/ 	.byte	0x04, 0x17
        /*001a*/ 	.short	(.L_25 - .L_24)
.L_24:
        /*001c*/ 	.word	0x00000000
        /*0020*/ 	.short	0x0003
        /*0022*/ 	.short	0x0018
        /*0024*/ 	.byte	0x00, 0xf0, 0x11, 0x00


	//----- nvinfo : EIATTR_KPARAM_INFO
	.align		4
.L_25:
        /*0028*/ 	.byte	0x04, 0x17
        /*002a*/ 	.short	(.L_27 - .L_26)
.L_26:
        /*002c*/ 	.word	0x00000000
        /*0030*/ 	.short	0x0002
        /*0032*/ 	.short	0x0010
        /*0034*/ 	.byte	0x00, 0xf0, 0x21, 0x00


	//----- nvinfo : EIATTR_KPARAM_INFO
	.align		4
.L_27:
        /*0038*/ 	.byte	0x04, 0x17
        /*003a*/ 	.short	(.L_29 - .L_28)
.L_28:
        /*003c*/ 	.word	0x00000000
        /*0040*/ 	.short	0x0001
        /*0042*/ 	.short	0x0008
        /*0044*/ 	.byte	0x00, 0xf0, 0x11, 0x00


	//----- nvinfo : EIATTR_KPARAM_INFO
	.align		4
.L_29:
        /*0048*/ 	.byte	0x04, 0x17
        /*004a*/ 	.short	(.L_31 - .L_30)
.L_30:
        /*004c*/ 	.word	0x00000000
        /*0050*/ 	.short	0x0000
        /*0052*/ 	.short	0x0000
        /*0054*/ 	.byte	0x00, 0xf5, 0x21, 0x00


	//----- nvinfo : EIATTR_SPARSE_MMA_MASK
	.align		4
.L_31:
        /*0058*/ 	.byte	0x03, 0x50
        /*005a*/ 	.short	0x0000


	//----- nvinfo : EIATTR_MAXREG_COUNT
	.align		4
        /*005c*/ 	.byte	0x03, 0x1b
        /*005e*/ 	.short	0x00ff


	//----- nvinfo : EIATTR_MERCURY_ISA_VERSION
	.align		4
        /*0060*/ 	.byte	0x03, 0x5f
        /*0062*/ 	.short	0x0101


	//----- nvinfo : EIATTR_VRC_CTA_INIT_COUNT
	.align		4
        /*0064*/ 	.byte	0x02, 0x4a
	.zero		1
	.zero		1


	//----- nvinfo : EIATTR_EXIT_INSTR_OFFSETS
	.align		4
        /*0068*/ 	.byte	0x04, 0x1c
        /*006a*/ 	.short	(.L_33 - .L_32)


	//   ....[0]....
.L_32:
        /*006c*/ 	.word	0x00000070


	//   ....[1]....
        /*0070*/ 	.word	0x000001d0


	//   ....[2]....
        /*0074*/ 	.word	0x000002c0


	//----- nvinfo : EIATTR_CBANK_PARAM_SIZE
	.align		4
.L_33:
        /*0078*/ 	.byte	0x03, 0x19
        /*007a*/ 	.short	0x0028


	//----- nvinfo : EIATTR_PARAM_CBANK
	.align		4
        /*007c*/ 	.byte	0x04, 0x0a
        /*007e*/ 	.short	(.L_35 - .L_34)
	.align		4
.L_34:
        /*0080*/ 	.word	index@(.nv.constant0._Z24computeOptionValuesLevelP4Nodeidid)
        /*0084*/ 	.short	0x0380
        /*0086*/ 	.short	0x0028


	//----- nvinfo : EIATTR_SW_WAR
	.align		4
.L_35:
        /*0088*/ 	.byte	0x04, 0x36
        /*008a*/ 	.short	(.L_37 - .L_36)
.L_36:
        /*008c*/ 	.word	0x00000008
.L_37:


//--------------------- .nv.info._Z23setMaturityOptionValuesP4Nodeid --------------------------
	.section	.nv.info._Z23setMaturityOptionValuesP4Nodeid,"",@"SHT_CUDA_INFO"
	.sectionflags	@""
	.align	4


	//----- nvinfo : EIATTR_CUDA_API_VERSION
	.align		4
        /*0000*/ 	.byte	0x04, 0x37
        /*0002*/ 	.short	(.L_39 - .L_38)
.L_38:
        /*0004*/ 	.word	0x00000082


	//----- nvinfo : EIATTR_KPARAM_INFO
	.align		4
.L_39:
        /*0008*/ 	.byte	0x04, 0x17
        /*000a*/ 	.short	(.L_41 - .L_40)
.L_40:
        /*000c*/ 	.word	0x00000000
        /*0010*/ 	.short	0x0002
        /*0012*/ 	.short	0x0010
        /*0014*/ 	.byte	0x00, 0xf0, 0x21, 0x00


	//----- nvinfo : EIATTR_KPARAM_INFO
	.align		4
.L_41:
        /*0018*/ 	.byte	0x04, 0x17
        /*001a*/ 	.short	(.L_43 - .L_42)
.L_42:
        /*001c*/ 	.word	0x00000000
        /*0020*/ 	.short	0x0001
        /*0022*/ 	.short	0x0008
        /*0024*/ 	.byte	0x00, 0xf0, 0x11, 0x00


	//----- nvinfo : EIATTR_KPARAM_INFO
	.align		4
.L_43:
        /*0028*/ 	.byte	0x04, 0x17
        /*002a*/ 	.short	(.L_45 - .L_44)
.L_44:
        /*002c*/ 	.word	0x00000000
        /*0030*/ 	.short	0x0000
        /*0032*/ 	.short	0x0000
        /*0034*/ 	.byte	0x00, 0xf5, 0x21, 0x00


	//----- nvinfo : EIATTR_SPARSE_MMA_MASK
	.align		4
.L_45:
        /*0038*/ 	.byte	0x03, 0x50
        /*003a*/ 	.short	0x0000


	//----- nvinfo : EIATTR_MAXREG_COUNT
	.align		4
        /*003c*/ 	.byte	0x03, 0x1b
        /*003e*/ 	.short	0x00ff


	//----- nvinfo : EIATTR_MERCURY_ISA_VERSION
	.align		4
        /*0040*/ 	.byte	0x03, 0x5f
        /*0042*/ 	.short	0x0101


	//----- nvinfo : EIATTR_VRC_CTA_INIT_COUNT
	.align		4
        /*0044*/ 	.byte	0x02, 0x4a
	.zero		1
	.zero		1


	//----- nvinfo : EIATTR_EXIT_INSTR_OFFSETS
	.align		4
        /*0048*/ 	.byte	0x04, 0x1c
        /*004a*/ 	.short	(.L_47 - .L_46)


	//   ....[0]....
.L_46:
        /*004c*/ 	.word	0x00000070


	//   ....[1]....
        /*0050*/ 	.word	0x000001a0


	//----- nvinfo : EIATTR_CBANK_PARAM_SIZE
	.align		4
.L_47:
        /*0054*/ 	.byte	0x03, 0x19
        /*0056*/ 	.short	0x0018


	//----- nvinfo : EIATTR_PARAM_CBANK
	.align		4
        /*0058*/ 	.byte	0x04, 0x0a
        /*005a*/ 	.short	(.L_49 - .L_48)
	.align		4
.L_48:
        /*005c*/ 	.word	index@(.nv.constant0._Z23setMaturityOptionValuesP4Nodeid)
        /*0060*/ 	.short	0x0380
        /*0062*/ 	.short	0x0018


	//----- nvinfo : EIATTR_SW_WAR
	.align		4
.L_49:
        /*0064*/ 	.byte	0x04, 0x36
        /*0066*/ 	.short	(.L_51 - .L_50)
.L_50:
        /*0068*/ 	.word	0x00000008
.L_51:


//--------------------- .nv.info._Z19initializeTreeLevelP4Nodeddi --------------------------
	.section	.nv.info._Z19initializeTreeLevelP4Nodeddi,"",@"SHT_CUDA_INFO"
	.sectionflags	@""
	.align	4


	//----- nvinfo : EIATTR_CUDA_API_VERSION
	.align		4
        /*0000*/ 	.byte	0x04, 0x37
        /*0002*/ 	.short	(.L_53 - .L_52)
.L_52:
        /*0004*/ 	.word	0x00000082


	//----- nvinfo : EIATTR_KPARAM_INFO
	.align		4
.L_53:
        /*0008*/ 	.byte	0x04, 0x17
        /*000a*/ 	.short	(.L_55 - .L_54)
.L_54:
        /*000c*/ 	.word	0x00000000
        /*0010*/ 	.short	0x0003
        /*0012*/ 	.short	0x0018
        /*0014*/ 	.byte	0x00, 0xf0, 0x11, 0x00


	//----- nvinfo : EIATTR_KPARAM_INFO
	.align		4
.L_55:
        /*0018*/ 	.byte	0x04, 0x17
        /*001a*/ 	.short	(.L_57 - .L_56)
.L_56:
        /*001c*/ 	.word	0x00000000
        /*0020*/ 	.short	0x0002
        /*0022*/ 	.short	0x0010
        /*0024*/ 	.byte	0x00, 0xf0, 0x21, 0x00


	//----- nvinfo : EIATTR_KPARAM_INFO
	.align		4
.L_57:
        /*0028*/ 	.byte	0x04, 0x17
        /*002a*/ 	.short	(.L_59 - .L_58)
.L_58:
        /*002c*/ 	.word	0x00000000
        /*0030*/ 	.short	0x0001
        /*0032*/ 	.short	0x0008
        /*0034*/ 	.byte	0x00, 0xf0, 0x21, 0x00


	//----- nvinfo : EIATTR_KPARAM_INFO
	.align		4
.L_59:
        /*0038*/ 	.byte	0x04, 0x17
        /*003a*/ 	.short	(.L_61 - .L_60)
.L_60:
        /*003c*/ 	.word	0x00000000
        /*0040*/ 	.short	0x0000
        /*0042*/ 	.short	0x0000
        /*0044*/ 	.byte	0x00, 0xf5, 0x21, 0x00


	//----- nvinfo : EIATTR_SPARSE_MMA_MASK
	.align		4
.L_61:
        /*0048*/ 	.byte	0x03, 0x50
        /*004a*/ 	.short	0x0000


	//----- nvinfo : EIATTR_MAXREG_COUNT
	.align		4
        /*004c*/ 	.byte	0x03, 0x1b
        /*004e*/ 	.short	0x00ff


	//----- nvinfo : EIATTR_MERCURY_ISA_VERSION
	.align		4
        /*0050*/ 	.byte	0x03, 0x5f
        /*0052*/ 	.short	0x0101


	//----- nvinfo : EIATTR_VRC_CTA_INIT_COUNT
	.align		4
        /*0054*/ 	.byte	0x02, 0x4a
	.zero		1
	.zero		1


	//----- nvinfo : EIATTR_EXIT_INSTR_OFFSETS
	.align		4
        /*0058*/ 	.byte	0x04, 0x1c
        /*005a*/ 	.short	(.L_63 - .L_62)


	//   ....[0]....
.L_62:
        /*005c*/ 	.word	0x00000070


	//   ....[1]....
        /*0060*/ 	.word	0x00000110


	//   ....[2]....
        /*0064*/ 	.word	0x00000300


	//   ....[3]....
        /*0068*/ 	.word	0x00000400


	//----- nvinfo : EIATTR_CRS_STACK_SIZE
	.align		4
.L_63:
        /*006c*/ 	.byte	0x04, 0x1e
        /*006e*/ 	.short	(.L_65 - .L_64)
.L_64:
        /*0070*/ 	.word	0x00000000


	//----- nvinfo : EIATTR_CBANK_PARAM_SIZE
	.align		4
.L_65:
        /*0074*/ 	.byte	0x03, 0x19
        /*0076*/ 	.short	0x001c


	//----- nvinfo : EIATTR_PARAM_CBANK
	.align		4
        /*0078*/ 	.byte	0x04, 0x0a
        /*007a*/ 	.short	(.L_67 - .L_66)
	.align		4
.L_66:
        /*007c*/ 	.word	index@(.nv.constant0._Z19initializeTreeLevelP4Nodeddi)
        /*0080*/ 	.short	0x0380
        /*0082*/ 	.short	0x001c


	//----- nvinfo : EIATTR_SW_WAR
	.align		4
.L_67:
        /*0084*/ 	.byte	0x04, 0x36
        /*0086*/ 	.short	(.L_69 - .L_68)
.L_68:
        /*0088*/ 	.word	0x00000008
.L_69:


//--------------------- .nv.callgraph             --------------------------
	.section	.nv.callgraph,"",@"SHT_CUDA_CALLGRAPH"
	.align	4
	.sectionentsize	8
	.align		4
        /*0000*/ 	.word	0x00000000
	.align		4
        /*0004*/ 	.word	0xffffffff
	.align		4
        /*0008*/ 	.word	0x00000000
	.align		4
        /*000c*/ 	.word	0xfffffffe
	.align		4
        /*0010*/ 	.word	0x00000000
	.align		4
        /*0014*/ 	.word	0xfffffffd
	.align		4
        /*0018*/ 	.word	0x00000000
	.align		4
        /*001c*/ 	.word	0xfffffffc


//--------------------- .text._Z24computeOptionValuesLevelP4Nodeidid --------------------------
	.section	.text._Z24computeOptionValuesLevelP4Nodeidid,"ax",@progbits
	.align	128
        .global         _Z24computeOptionValuesLevelP4Nodeidid
        .type           _Z24computeOptionValuesLevelP4Nodeidid,@function
        .size           _Z24computeOptionValuesLevelP4Nodeidid,(.L_x_11 - _Z24computeOptionValuesLevelP4Nodeidid)
        .other          _Z24computeOptionValuesLevelP4Nodeidid,@"STO_CUDA_ENTRY STV_DEFAULT"
_Z24computeOptionValuesLevelP4Nodeidid:
.text._Z24computeOptionValuesLevelP4Nodeidid:
[----:B------:R-:W-:Y:S01]  /*0000*/  LDC R1, c[0x0][0x37c] ;  /* 0x0000df00ff017b82 */ /* 0x000fe20000000800 */
[----:B------:R-:W0:Y:S07]  /*0010*/  S2R R3, SR_TID.X ;  /* 0x0000000000037919 */ /* 0x000e2e0000002100 */
[----:B------:R-:W0:Y:S08]  /*0020*/  S2UR UR4, SR_CTAID.X ;  /* 0x00000000000479c3 */ /* 0x000e300000002500 */
[----:B------:R-:W0:Y:S08]  /*0030*/  LDC R0, c[0x0][0x360] ;  /* 0x0000d800ff007b82 */ /* 0x000e300000000800 */
[----:B------:R-:W1:Y:S01]  /*0040*/  LDC R7, c[0x0][0x388] ;  /* 0x0000e200ff077b82 */ /* 0x000e620000000800 */
[----:B0-----:R-:W-:-:S05]  /*0050*/  IMAD R0, R0, UR4, R3 ;  /* 0x0000000400007c24 */ /* 0x001fca000f8e0203 */
[----:B-1----:R-:W-:-:S13]  /*0060*/  ISETP.GT.AND P0, PT, R0, R7, PT ;  /* 0x000000070000720c */ /* 0x002fda0003f04270 */
[----:B------:R-:W-:Y:S05]  /*0070*/  @P0 EXIT ;  /* 0x000000000000094d */ /* 0x000fea0003800000 */
[----:B------:R-:W0:Y:S01]  /*0080*/  LDCU UR4, c[0x0][0x398] ;  /* 0x00007300ff0477ac */ /* 0x000e220008000800 */
[----:B------:R-:W-:-:S05]  /*0090*/  IMAD R5, R7, R7, R7 ;  /* 0x0000000707057224 */ /* 0x000fca00078e0207 */
[----:B------:R-:W-:-:S04]  /*00a0*/  LEA.HI R3, R5, R5, RZ, 0x1 ;  /* 0x0000000505037211 */ /* 0x000fc800078f08ff */
[----:B------:R-:W-:Y:S01]  /*00b0*/  LEA.HI.SX32 R13, R3, R0, 0x1f ;  /* 0x00000000030d7211 */ /* 0x000fe200078ffaff */
[----:B0-----:R-:W-:-:S06]  /*00c0*/  UIADD3 UR4, UPT, UPT, UR4, -0x1, URZ ;  /* 0xffffffff04047890 */ /* 0x001fcc000fffe0ff */
[----:B------:R-:W-:-:S05]  /*00d0*/  ISETP.NE.AND P0, PT, R7, UR4, PT ;  /* 0x0000000407007c0c */ /* 0x000fca000bf05270 */
[----:B------:R-:W0:Y:S08]  /*00e0*/  LDCU.64 UR4, c[0x0][0x358] ;  /* 0x00006b00ff0477ac */ /* 0x000e300008000a00 */
[----:B------:R-:W-:Y:S05]  /*00f0*/  @P0 BRA `(.L_x_0) ;  /* 0x0000000000380947 */ /* 0x000fea0003800000 */
[----:B------:R-:W1:Y:S01]  /*0100*/  LDC.64 R2, c[0x0][0x380] ;  /* 0x0000e000ff027b82 */ /* 0x000e620000000a00 */
[----:B------:R-:W2:Y:S01]  /*0110*/  LDCU.64 UR6, c[0x0][0x3a0] ;  /* 0x00007400ff0677ac */ /* 0x000ea20008000a00 */
[----:B-1----:R-:W-:-:S05]  /*0120*/  IMAD.WIDE R2, R13, 0x10, R2 ;  /* 0x000000100d027825 */ /* 0x002fca00078e0202 */
[----:B0-----:R-:W2:Y:S01]  /*0130*/  LDG.E.64 R4, desc[UR4][R2.64] ;  /* 0x0000000402047981 */ /* 0x001ea2000c1e1b00 */
[----:B------:R-:W-:Y:S01]  /*0140*/  IMAD.MOV.U32 R0, RZ, RZ, RZ ;  /* 0x000000ffff007224 */ /* 0x000fe200078e00ff */
[----:B--2---:R-:W-:-:S08]  /*0150*/  DADD R4, R4, -UR6 ;  /* 0x8000000604047e29 */ /* 0x004fd00008000000 */
[----:B------:R-:W-:Y:S02]  /*0160*/  DSETP.MAX.AND P0, P1, RZ, R4, PT ;  /* 0x00000004ff00722a */ /* 0x000fe4000390f000 */
[----:B------:R-:W-:-:S04]  /*0170*/  IMAD.MOV.U32 R7, RZ, RZ, R5 ;  /* 0x000000ffff077224 */ /* 0x000fc800078e0005 */
[C---:B------:R-:W-:Y:S02]  /*0180*/  SEL R4, R0.reuse, R4, P0 ;  /* 0x0000000400047207 */ /* 0x040fe40000000000 */
[----:B------:R-:W-:-:S06]  /*0190*/  FSEL R9, R0, R7, P0 ;  /* 0x0000000700097208 */ /* 0x000fcc0000000000 */
[----:B------:R-:W-:-:S04]  /*01a0*/  @P1 LOP3.LUT R9, R7, 0x80000, RZ, 0xfc, !PT ;  /* 0x0008000007091812 */ /* 0x000fc800078efcff */
[----:B------:R-:W-:-:S05]  /*01b0*/  MOV R5, R9 ;  /* 0x0000000900057202 */ /* 0x000fca0000000f00 */
[----:B------:R-:W-:Y:S01]  /*01c0*/  STG.E.64 desc[UR4][R2.64+0x8], R4 ;  /* 0x0000080402007986 */ /* 0x000fe2000c101b04 */
[----:B------:R-:W-:Y:S05]  /*01d0*/  EXIT ;  /* 0x000000000000794d */ /* 0x000fea0003800000 */
.L_x_0:
[----:B------:R-:W1:Y:S01]  /*01e0*/  LDC.64 R2, c[0x0][0x380] ;  /* 0x0000e000ff027b82 */ /* 0x000e620000000a00 */
[----:B------:R-:W-:-:S05]  /*01f0*/  VIADD R4, R7, 0x1 ;  /* 0x0000000107047836 */ /* 0x000fca0000000000 */
[----:B------:R-:W-:Y:S02]  /*0200*/  LEA R4, R4, R5, 0x1 ;  /* 0x0000000504047211 */ /* 0x000fe400078e08ff */
[----:B------:R-:W2:Y:S02]  /*0210*/  LDC.64 R10, c[0x0][0x390] ;  /* 0x0000e400ff0a7b82 */ /* 0x000ea40000000a00 */
[----:B------:R-:W-:-:S04]  /*0220*/  LEA.HI R5, R4, R4, RZ, 0x1 ;  /* 0x0000000404057211 */ /* 0x000fc800078f08ff */
[----:B------:R-:W-:-:S05]  /*0230*/  LEA.HI.SX32 R5, R5, R0, 0x1f ;  /* 0x0000000005057211 */ /* 0x000fca00078ffaff */
[----:B-1----:R-:W-:-:S05]  /*0240*/  IMAD.WIDE R4, R5, 0x10, R2 ;  /* 0x0000001005047825 */ /* 0x002fca00078e0202 */
[----:B0-----:R-:W3:Y:S04]  /*0250*/  LDG.E.64 R6, desc[UR4][R4.64+0x8] ;  /* 0x0000080404067981 */ /* 0x001ee8000c1e1b00 */
[----:B------:R-:W3:Y:S01]  /*0260*/  LDG.E.64 R8, desc[UR4][R4.64+0x18] ;  /* 0x0000180404087981 */ /* 0x000ee2000c1e1b00 */
[----:B--2---:R-:W-:Y:S01]  /*0270*/  DMUL R10, R10, 0.5 ;  /* 0x3fe000000a0a7828 */ /* 0x004fe20000000000 */
[----:B------:R-:W-:Y:S01]  /*0280*/  IMAD.WIDE R2, R13, 0x10, R2 ;  /* 0x000000100d027825 */ /* 0x000fe200078e0202 */
[----:B---3--:R-:W-:-:S08]  /*0290*/  DADD R6, R6, R8 ;  /* 0x0000000006067229 */ /* 0x008fd00000000008 */
[----:B------:R-:W-:-:S07]  /*02a0*/  DMUL R6, R10, R6 ;  /* 0x000000060a067228 */ /* 0x000fce0000000000 */
[----:B------:R-:W-:Y:S01]  /*02b0*/  STG.E.64 desc[UR4][R2.64+0x8], R6 ;  /* 0x0000080602007986 */ /* 0x000fe2000c101b04 */
[----:B------:R-:W-:Y:S05]  /*02c0*/  EXIT ;  /* 0x000000000000794d */ /* 0x000fea0003800000 */
.L_x_1:
[----:B------:R-:W-:-:S00]  /*02d0*/  BRA `(.L_x_1) ;  /* 0xfffffffc00fc7947 */ /* 0x000fc0000383ffff */
[----:B------:R-:W-:-:S00]  /*02e0*/  NOP ;  /* 0x0000000000007918 */ /* 0x000fc00000000000 */
        /* <DEDUP_REMOVED lines=9> */
.L_x_11:


//--------------------- .text._Z23setMaturityOptionValuesP4Nodeid --------------------------
	.section	.text._Z23setMaturityOptionValuesP4Nodeid,"ax",@progbits
	.align	128
        .global         _Z23setMaturityOptionValuesP4Nodeid
        .type           _Z23setMaturityOptionValuesP4Nodeid,@function
        .size           _Z23setMaturityOptionValuesP4Nodeid,(.L_x_12 - _Z23setMaturityOptionValuesP4Nodeid)
        .other          _Z23setMaturityOptionValuesP4Nodeid,@"STO_CUDA_ENTRY STV_DEFAULT"
_Z23setMaturityOptionValuesP4Nodeid:
.text._Z23setMaturityOptionValuesP4Nodeid:
        /* <DEDUP_REMOVED lines=8> */
[----:B------:R-:W0:Y:S01]  /*0080*/  LDC.64 R2, c[0x0][0x380] ;  /* 0x0000e000ff027b82 */ /* 0x000e220000000a00 */
[----:B------:R-:W-:Y:S01]  /*0090*/  VIADD R4, R5, 0xffffffff ;  /* 0xffffffff05047836 */ /* 0x000fe20000000000 */
[----:B------:R-:W1:Y:S03]  /*00a0*/  LDCU.64 UR4, c[0x0][0x358] ;  /* 0x00006b00ff0477ac */ /* 0x000e660008000a00 */
[----:B------:R-:W-:Y:S01]  /*00b0*/  IMAD R4, R4, R5, RZ ;  /* 0x0000000504047224 */ /* 0x000fe200078e02ff */
[----:B------:R-:W2:Y:S04]  /*00c0*/  LDCU.64 UR6, c[0x0][0x390] ;  /* 0x00007200ff0677ac */ /* 0x000ea80008000a00 */
[----:B------:R-:W-:-:S04]  /*00d0*/  LEA.HI R5, R4, R4, RZ, 0x1 ;  /* 0x0000000404057211 */ /* 0x000fc800078f08ff */
[----:B------:R-:W-:-:S05]  /*00e0*/  LEA.HI.SX32 R5, R5, R0, 0x1f ;  /* 0x0000000005057211 */ /* 0x000fca00078ffaff */
[----:B0-----:R-:W-:-:S05]  /*00f0*/  IMAD.WIDE R2, R5, 0x10, R2 ;  /* 0x0000001005027825 */ /* 0x001fca00078e0202 */
[----:B-1----:R-:W2:Y:S01]  /*0100*/  LDG.E.64 R4, desc[UR4][R2.64] ;  /* 0x0000000402047981 */ /* 0x002ea2000c1e1b00 */
[----:B------:R-:W-:Y:S01]  /*0110*/  IMAD.MOV.U32 R0, RZ, RZ, RZ ;  /* 0x000000ffff007224 */ /* 0x000fe200078e00ff */
[----:B--2---:R-:W-:-:S08]  /*0120*/  DADD R4, R4, -UR6 ;  /* 0x8000000604047e29 */ /* 0x004fd00008000000 */
[----:B------:R-:W-:Y:S02]  /*0130*/  DSETP.MAX.AND P0, P1, RZ, R4, PT ;  /* 0x00000004ff00722a */ /* 0x000fe4000390f000 */
[----:B------:R-:W-:-:S04]  /*0140*/  MOV R7, R5 ;  /* 0x0000000500077202 */ /* 0x000fc80000000f00 */
[C---:B------:R-:W-:Y:S02]  /*0150*/  FSEL R9, R0.reuse, R7, P0 ;  /* 0x0000000700097208 */ /* 0x040fe40000000000 */
[----:B------:R-:W-:-:S06]  /*0160*/  SEL R4, R0, R4, P0 ;  /* 0x0000000400047207 */ /* 0x000fcc0000000000 */
[----:B------:R-:W-:-:S05]  /*0170*/  @P1 LOP3.LUT R9, R7, 0x80000, RZ, 0xfc, !PT ;  /* 0x0008000007091812 */ /* 0x000fca00078efcff */
[----:B------:R-:W-:-:S05]  /*0180*/  IMAD.MOV.U32 R5, RZ, RZ, R9 ;  /* 0x000000ffff057224 */ /* 0x000fca00078e0009 */
[----:B------:R-:W-:Y:S01]  /*0190*/  STG.E.64 desc[UR4][R2.64+0x8], R4 ;  /* 0x0000080402007986 */ /* 0x000fe2000c101b04 */
[----:B------:R-:W-:Y:S05]  /*01a0*/  EXIT ;  /* 0x000000000000794d */ /* 0x000fea0003800000 */
.L_x_2:
        /* <DEDUP_REMOVED lines=13> */
.L_x_12:


//--------------------- .text._Z19initializeTreeLevelP4Nodeddi --------------------------
	.section	.text._Z19initializeTreeLevelP4Nodeddi,"ax",@progbits
	.align	128
        .global         _Z19initializeTreeLevelP4Nodeddi
        .type           _Z19initializeTreeLevelP4Nodeddi,@function
        .size           _Z19initializeTreeLevelP4Nodeddi,(.L_x_10 - _Z19initializeTreeLevelP4Nodeddi)
        .other          _Z19initializeTreeLevelP4Nodeddi,@"STO_CUDA_ENTRY STV_DEFAULT"
_Z19initializeTreeLevelP4Nodeddi:
.text._Z19initializeTreeLevelP4Nodeddi:
        /* <DEDUP_REMOVED lines=9> */
[-C--:B------:R-:W-:Y:S01]  /*0090*/  IMAD R0, R9, R9.reuse, R9 ;  /* 0x0000000909007224 */ /* 0x080fe200078e0209 */
[----:B------:R-:W-:Y:S01]  /*00a0*/  LOP3.LUT P0, RZ, R6, R9, RZ, 0xfc, !PT ;  /* 0x0000000906ff7212 */ /* 0x000fe2000780fcff */
[----:B------:R-:W1:Y:S03]  /*00b0*/  LDCU.64 UR4, c[0x0][0x358] ;  /* 0x00006b00ff0477ac */ /* 0x000e660008000a00 */
[----:B------:R-:W-:Y:S02]  /*00c0*/  LEA.HI R7, R0, R0, RZ, 0x1 ;  /* 0x0000000000077211 */ /* 0x000fe400078f08ff */
[----:B------:R-:W1:Y:S02]  /*00d0*/  LDC.64 R4, c[0x0][0x388] ;  /* 0x0000e200ff047b82 */ /* 0x000e640000000a00 */
[----:B------:R-:W-:-:S05]  /*00e0*/  LEA.HI.SX32 R0, R7, R6, 0x1f ;  /* 0x0000000607007211 */ /* 0x000fca00078ffaff */
[----:B0-----:R-:W-:-:S05]  /*00f0*/  @!P0 IMAD.WIDE.U32 R2, R0, 0x10, R2 ;  /* 0x0000001000028825 */ /* 0x001fca00078e0002 */
[----:B-1----:R0:W-:Y:S01]  /*0100*/  @!P0 STG.E.64 desc[UR4][R2.64], R4 ;  /* 0x0000000402008986 */ /* 0x0021e2000c101b04 */
[----:B------:R-:W-:Y:S05]  /*0110*/  @!P0 EXIT ;  /* 0x000000000000894d */ /* 0x000fea0003800000 */
[----:B------:R-:W-:Y:S01]  /*0120*/  ISETP.NE.AND P0, PT, R6, RZ, PT ;  /* 0x000000ff0600720c */ /* 0x000fe20003f05270 */
[----:B0-----:R-:W-:-:S12]  /*0130*/  VIADD R2, R9, 0xffffffff ;  /* 0xffffffff09027836 */ /* 0x001fd80000000000 */
[----:B------:R-:W-:Y:S05]  /*0140*/  @P0 BRA `(.L_x_3) ;  /* 0x0000000000700947 */ /* 0x000fea0003800000 */
[----:B------:R-:W0:Y:S01]  /*0150*/  LDC.64 R6, c[0x0][0x380] ;  /* 0x0000e000ff067b82 */ /* 0x000e220000000a00 */
[----:B------:R-:W-:Y:S01]  /*0160*/  IMAD R2, R2, R9, RZ ;  /* 0x0000000902027224 */ /* 0x000fe200078e02ff */
[----:B------:R-:W1:Y:S04]  /*0170*/  LDCU UR6, c[0x0][0x394] ;  /* 0x00007280ff0677ac */ /* 0x000e680008000800 */
[----:B------:R-:W-:Y:S02]  /*0180*/  LEA.HI R2, R2, R2, RZ, 0x1 ;  /* 0x0000000202027211 */ /* 0x000fe400078f08ff */
[----:B------:R-:W2:Y:S02]  /*0190*/  LDC.64 R8, c[0x0][0x390] ;  /* 0x0000e400ff087b82 */ /* 0x000ea40000000a00 */
[----:B------:R-:W-:-:S05]  /*01a0*/  SHF.R.S32.HI R3, RZ, 0x1, R2 ;  /* 0x00000001ff037819 */ /* 0x000fca0000011402 */
[----:B0-----:R-:W-:-:S06]  /*01b0*/  IMAD.WIDE R6, R3, 0x10, R6 ;  /* 0x0000001003067825 */ /* 0x001fcc00078e0206 */
[----:B------:R-:W3:Y:S01]  /*01c0*/  LDG.E.64 R6, desc[UR4][R6.64] ;  /* 0x0000000406067981 */ /* 0x000ee2000c1e1b00 */
[----:B-1----:R-:W2:Y:S01]  /*01d0*/  MUFU.RCP64H R3, UR6 ;  /* 0x0000000600037d08 */ /* 0x002ea20008001800 */
[----:B------:R-:W-:-:S06]  /*01e0*/  IMAD.MOV.U32 R2, RZ, RZ, 0x1 ;  /* 0x00000001ff027424 */ /* 0x000fcc00078e00ff */
[----:B--2---:R-:W-:-:S08]  /*01f0*/  DFMA R4, R2, -R8, 1 ;  /* 0x3ff000000204742b */ /* 0x004fd00000000808 */
[----:B------:R-:W-:-:S08]  /*0200*/  DFMA R4, R4, R4, R4 ;  /* 0x000000040404722b */ /* 0x000fd00000000004 */
[----:B------:R-:W-:-:S08]  /*0210*/  DFMA R4, R2, R4, R2 ;  /* 0x000000040204722b */ /* 0x000fd00000000002 */
[----:B------:R-:W-:-:S08]  /*0220*/  DFMA R2, R4, -R8, 1 ;  /* 0x3ff000000402742b */ /* 0x000fd00000000808 */
[----:B------:R-:W-:-:S08]  /*0230*/  DFMA R2, R4, R2, R4 ;  /* 0x000000020402722b */ /* 0x000fd00000000004 */
[----:B---3--:R-:W-:Y:S01]  /*0240*/  DMUL R4, R6, R2 ;  /* 0x0000000206047228 */ /* 0x008fe20000000000 */
[----:B------:R-:W-:-:S07]  /*0250*/  FSETP.GEU.AND P1, PT, |R7|, 6.5827683646048100446e-37, PT ;  /* 0x036000000700780b */ /* 0x000fce0003f2e200 */
[----:B------:R-:W-:-:S08]  /*0260*/  DFMA R8, R4, -R8, R6 ;  /* 0x800000080408722b */ /* 0x000fd00000000006 */
[----:B------:R-:W-:-:S10]  /*0270*/  DFMA R2, R2, R8, R4 ;  /* 0x000000080202722b */ /* 0x000fd40000000004 */
[----:B------:R-:W-:-:S05]  /*0280*/  FFMA R4, RZ, UR6, R3 ;  /* 0x00000006ff047c23 */ /* 0x000fca0008000003 */
[----:B------:R-:W-:-:S13]  /*0290*/  FSETP.GT.AND P0, PT, |R4|, 1.469367938527859385e-39, PT ;  /* 0x001000000400780b */ /* 0x000fda0003f04200 */
[----:B------:R-:W-:Y:S05]  /*02a0*/  @P0 BRA P1, `(.L_x_4) ;  /* 0x0000000000080947 */ /* 0x000fea0000800000 */
[----:B------:R-:W-:-:S07]  /*02b0*/  MOV R10, 0x2d0 ;  /* 0x000002d0000a7802 */ /* 0x000fce0000000f00 */
[----:B------:R-:W-:Y:S05]  /*02c0*/  CALL.REL.NOINC `($__internal_0_$__cuda_sm20_div_rn_f64_full) ;  /* 0x0000000000507944 */ /* 0x000fea0003c00000 */
.L_x_4:
[----:B------:R-:W0:Y:S02]  /*02d0*/  LDC.64 R4, c[0x0][0x380] ;  /* 0x0000e000ff047b82 */ /* 0x000e240000000a00 */
[----:B0-----:R-:W-:-:S05]  /*02e0*/  IMAD.WIDE R4, R0, 0x10, R4 ;  /* 0x0000001000047825 */ /* 0x001fca00078e0204 */
[----:B------:R-:W-:Y:S01]  /*02f0*/  STG.E.64 desc[UR4][R4.64], R2 ;  /* 0x0000000204007986 */ /* 0x000fe2000c101b04 */
[----:B------:R-:W-:Y:S05]  /*0300*/  EXIT ;  /* 0x000000000000794d */ /* 0x000fea0003800000 */
.L_x_3:
[----:B------:R-:W-:Y:S01]  /*0310*/  IMAD R2, R2, R9, RZ ;  /* 0x0000000902027224 */ /* 0x000fe200078e02ff */
[----:B------:R-:W0:Y:S04]  /*0320*/  LDCU.64 UR6, c[0x0][0x380] ;  /* 0x00007000ff0677ac */ /* 0x000e280008000a00 */
[----:B------:R-:W-:-:S04]  /*0330*/  LEA.HI R2, R2, R2, RZ, 0x1 ;  /* 0x0000000202027211 */ /* 0x000fc800078f08ff */
[----:B------:R-:W-:Y:S02]  /*0340*/  SHF.R.S32.HI R3, RZ, 0x1, R2 ;  /* 0x00000001ff037819 */ /* 0x000fe40000011402 */
[----:B------:R-:W-:Y:S02]  /*0350*/  SHF.R.S32.HI R2, RZ, 0x1f, R6 ;  /* 0x0000001fff027819 */ /* 0x000fe40000011406 */
[----:B------:R-:W-:-:S04]  /*0360*/  IADD3 R6, P0, PT, R6, R3, RZ ;  /* 0x0000000306067210 */ /* 0x000fc80007f1e0ff */
[----:B------:R-:W-:Y:S02]  /*0370*/  LEA.HI.X.SX32 R3, R3, R2, 0x1, P0 ;  /* 0x0000000203037211 */ /* 0x000fe400000f0eff */
[----:B0-----:R-:W-:-:S04]  /*0380*/  LEA R4, P0, R6, UR6, 0x4 ;  /* 0x0000000606047c11 */ /* 0x001fc8000f8020ff */
[----:B------:R-:W-:Y:S01]  /*0390*/  LEA.HI.X R5, R6, UR7, R3, 0x4, P0 ;  /* 0x0000000706057c11 */ /* 0x000fe200080f2403 */
[----:B------:R-:W0:Y:S01]  /*03a0*/  LDCU.64 UR6, c[0x0][0x390] ;  /* 0x00007200ff0677ac */ /* 0x000e220008000a00 */
[----:B------:R-:W1:Y:S03]  /*03b0*/  LDC.64 R6, c[0x0][0x380] ;  /* 0x0000e000ff067b82 */ /* 0x000e660000000a00 */
[----:B------:R-:W0:Y:S01]  /*03c0*/  LDG.E.64 R2, desc[UR4][R4.64+-0x10] ;  /* 0xfffff00404027981 */ /* 0x000e22000c1e1b00 */
[----:B-1----:R-:W-:Y:S01]  /*03d0*/  IMAD.WIDE R6, R0, 0x10, R6 ;  /* 0x0000001000067825 */ /* 0x002fe200078e0206 */
[----:B0-----:R-:W-:-:S07]  /*03e0*/  DMUL R2, R2, UR6 ;  /* 0x0000000602027c28 */ /* 0x001fce0008000000 */
[----:B------:R-:W-:Y:S01]  /*03f0*/  STG.E.64 desc[UR4][R6.64], R2 ;  /* 0x0000000206007986 */ /* 0x000fe2000c101b04 */
[----:B------:R-:W-:Y:S05]  /*0400*/  EXIT ;  /* 0x000000000000794d */ /* 0x000fea0003800000 */
        .weak           $__internal_0_$__cuda_sm20_div_rn_f64_full
        .type           $__internal_0_$__cuda_sm20_div_rn_f64_full,@function
        .size           $__internal_0_$__cuda_sm20_div_rn_f64_full,(.L_x_10 - $__internal_0_$__cuda_sm20_div_rn_f64_full)
$__internal_0_$__cuda_sm20_div_rn_f64_full:
[----:B------:R-:W0:Y:S01]  /*0410*/  LDC.64 R2, c[0x0][0x390] ;  /* 0x0000e400ff027b82 */ /* 0x000e220000000a00 */
[C---:B------:R-:W-:Y:S02]  /*0420*/  FSETP.GEU.AND P2, PT, |R7|.reuse, 1.469367938527859385e-39, PT ;  /* 0x001000000700780b */ /* 0x040fe40003f4e200 */
[----:B------:R-:W-:-:S05]  /*0430*/  LOP3.LUT R11, R7, 0x7ff00000, RZ, 0xc0, !PT ;  /* 0x7ff00000070b7812 */ /* 0x000fca00078ec0ff */
[----:B------:R-:W-:Y:S01]  /*0440*/  IMAD.MOV.U32 R21, RZ, RZ, R11 ;  /* 0x000000ffff157224 */ /* 0x000fe200078e000b */
[C---:B0-----:R-:W-:Y:S02]  /*0450*/  FSETP.GEU.AND P0, PT, |R3|.reuse, 1.469367938527859385e-39, PT ;  /* 0x001000000300780b */ /* 0x041fe40003f0e200 */
[----:B------:R-:W-:-:S04]  /*0460*/  LOP3.LUT R4, R3, 0x800fffff, RZ, 0xc0, !PT ;  /* 0x800fffff03047812 */ /* 0x000fc800078ec0ff */
[----:B------:R-:W-:Y:S01]  /*0470*/  LOP3.LUT R5, R4, 0x3ff00000, RZ, 0xfc, !PT ;  /* 0x3ff0000004057812 */ /* 0x000fe200078efcff */
[----:B------:R-:W-:-:S06]  /*0480*/  IMAD.MOV.U32 R4, RZ, RZ, R2 ;  /* 0x000000ffff047224 */ /* 0x000fcc00078e0002 */
[----:B------:R-:W0:Y:S02]  /*0490*/  @!P0 LDC.64 R8, c[0x0][0x390] ;  /* 0x0000e400ff088b82 */ /* 0x000e240000000a00 */
[----:B0-----:R-:W-:Y:S01]  /*04a0*/  @!P0 DMUL R4, R8, 8.98846567431157953865e+307 ;  /* 0x7fe0000008048828 */ /* 0x001fe20000000000 */
[----:B------:R-:W-:-:S05]  /*04b0*/  IMAD.MOV.U32 R8, RZ, RZ, 0x1 ;  /* 0x00000001ff087424 */ /* 0x000fca00078e00ff */
[----:B------:R-:W0:Y:S02]  /*04c0*/  MUFU.RCP64H R9, R5 ;  /* 0x0000000500097308 */ /* 0x000e240000001800 */
[----:B0-----:R-:W-:-:S08]  /*04d0*/  DFMA R12, R8, -R4, 1 ;  /* 0x3ff00000080c742b */ /* 0x001fd00000000804 */
[----:B------:R-:W-:Y:S01]  /*04e0*/  DFMA R14, R12, R12, R12 ;  /* 0x0000000c0c0e722b */ /* 0x000fe2000000000c */
[----:B------:R-:W-:Y:S01]  /*04f0*/  LOP3.LUT R12, R3, 0x7ff00000, RZ, 0xc0, !PT ;  /* 0x7ff00000030c7812 */ /* 0x000fe200078ec0ff */
[----:B------:R-:W-:-:S03]  /*0500*/  IMAD.MOV.U32 R13, RZ, RZ, 0x1ca00000 ;  /* 0x1ca00000ff0d7424 */ /* 0x000fc600078e00ff */
[----:B------:R-:W-:Y:S01]  /*0510*/  ISETP.GE.U32.AND P1, PT, R11, R12, PT ;  /* 0x0000000c0b00720c */ /* 0x000fe20003f26070 */
[----:B------:R-:W-:Y:S02]  /*0520*/  IMAD.MOV.U32 R20, RZ, RZ, R12 ;  /* 0x000000ffff147224 */ /* 0x000fe400078e000c */
[----:B------:R-:W-:Y:S01]  /*0530*/  DFMA R16, R8, R14, R8 ;  /* 0x0000000e0810722b */ /* 0x000fe20000000008 */
[----:B------:R-:W-:Y:S01]  /*0540*/  @!P0 LOP3.LUT R20, R5, 0x7ff00000, RZ, 0xc0, !PT ;  /* 0x7ff0000005148812 */ /* 0x000fe200078ec0ff */
[----:B------:R-:W-:Y:S01]  /*0550*/  IMAD.MOV.U32 R8, RZ, RZ, R6 ;  /* 0x000000ffff087224 */ /* 0x000fe200078e0006 */
[----:B------:R-:W-:-:S03]  /*0560*/  SEL R13, R13, 0x63400000, !P1 ;  /* 0x634000000d0d7807 */ /* 0x000fc60004800000 */
[----:B------:R-:W-:Y:S01]  /*0570*/  VIADD R23, R20, 0xffffffff ;  /* 0xffffffff14177836 */ /* 0x000fe20000000000 */
[C-C-:B------:R-:W-:Y:S01]  /*0580*/  @!P2 LOP3.LUT R14, R13.reuse, 0x80000000, R7.reuse, 0xf8, !PT ;  /* 0x800000000d0ea812 */ /* 0x140fe200078ef807 */
[----:B------:R-:W-:Y:S01]  /*0590*/  DFMA R18, R16, -R4, 1 ;  /* 0x3ff000001012742b */ /* 0x000fe20000000804 */
[----:B------:R-:W-:Y:S02]  /*05a0*/  LOP3.LUT R9, R13, 0x800fffff, R7, 0xf8, !PT ;  /* 0x800fffff0d097812 */ /* 0x000fe400078ef807 */
[----:B------:R-:W-:Y:S01]  /*05b0*/  @!P2 LOP3.LUT R15, R14, 0x100000, RZ, 0xfc, !PT ;  /* 0x001000000e0fa812 */ /* 0x000fe200078efcff */
[----:B------:R-:W-:-:S06]  /*05c0*/  @!P2 IMAD.MOV.U32 R14, RZ, RZ, RZ ;  /* 0x000000ffff0ea224 */ /* 0x000fcc00078e00ff */
[----:B------:R-:W-:Y:S02]  /*05d0*/  @!P2 DFMA R8, R8, 2, -R14 ;  /* 0x400000000808a82b */ /* 0x000fe4000000080e */
[----:B------:R-:W-:-:S08]  /*05e0*/  DFMA R14, R16, R18, R16 ;  /* 0x00000012100e722b */ /* 0x000fd00000000010 */
[----:B------:R-:W-:Y:S01]  /*05f0*/  @!P2 LOP3.LUT R21, R9, 0x7ff00000, RZ, 0xc0, !PT ;  /* 0x7ff000000915a812 */ /* 0x000fe200078ec0ff */
[----:B------:R-:W-:-:S04]  /*0600*/  DMUL R16, R14, R8 ;  /* 0x000000080e107228 */ /* 0x000fc80000000000 */
[----:B------:R-:W-:-:S04]  /*0610*/  VIADD R22, R21, 0xffffffff ;  /* 0xffffffff15167836 */ /* 0x000fc80000000000 */
[----:B------:R-:W-:Y:S01]  /*0620*/  DFMA R18, R16, -R4, R8 ;  /* 0x800000041012722b */ /* 0x000fe20000000008 */
[----:B------:R-:W-:-:S04]  /*0630*/  ISETP.GT.U32.AND P0, PT, R22, 0x7feffffe, PT ;  /* 0x7feffffe1600780c */ /* 0x000fc80003f04070 */
[----:B------:R-:W-:-:S03]  /*0640*/  ISETP.GT.U32.OR P0, PT, R23, 0x7feffffe, P0 ;  /* 0x7feffffe1700780c */ /* 0x000fc60000704470 */
[----:B------:R-:W-:-:S10]  /*0650*/  DFMA R14, R14, R18, R16 ;  /* 0x000000120e0e722b */ /* 0x000fd40000000010 */
[----:B------:R-:W-:Y:S05]  /*0660*/  @P0 BRA `(.L_x_5) ;  /* 0x0000000000600947 */ /* 0x000fea0003800000 */
[----:B------:R-:W-:Y:S01]  /*0670*/  VIADDMNMX R11, R11, -R12, 0xb9600000, !PT ;  /* 0xb96000000b0b7446 */ /* 0x000fe2000780090c */
[----:B------:R-:W-:-:S03]  /*0680*/  IMAD.MOV.U32 R6, RZ, RZ, RZ ;  /* 0x000000ffff067224 */ /* 0x000fc600078e00ff */
[----:B------:R-:W-:-:S05]  /*0690*/  VIMNMX R2, PT, PT, R11, 0x46a00000, PT ;  /* 0x46a000000b027848 */ /* 0x000fca0003fe0100 */
[----:B------:R-:W-:-:S04]  /*06a0*/  IMAD.IADD R11, R2, 0x1, -R13 ;  /* 0x00000001020b7824 */ /* 0x000fc800078e0a0d */
[----:B------:R-:W-:-:S06]  /*06b0*/  VIADD R7, R11, 0x7fe00000 ;  /* 0x7fe000000b077836 */ /* 0x000fcc0000000000 */
[----:B------:R-:W-:-:S10]  /*06c0*/  DMUL R12, R14, R6 ;  /* 0x000000060e0c7228 */ /* 0x000fd40000000000 */
[----:B------:R-:W-:-:S13]  /*06d0*/  FSETP.GTU.AND P0, PT, |R13|, 1.469367938527859385e-39, PT ;  /* 0x001000000d00780b */ /* 0x000fda0003f0c200 */
[----:B------:R-:W-:Y:S05]  /*06e0*/  @P0 BRA `(.L_x_6) ;  /* 0x0000000000980947 */ /* 0x000fea0003800000 */
[----:B------:R-:W-:Y:S01]  /*06f0*/  DFMA R4, R14, -R4, R8 ;  /* 0x800000040e04722b */ /* 0x000fe20000000008 */
[----:B------:R-:W-:-:S09]  /*0700*/  IMAD.MOV.U32 R6, RZ, RZ, RZ ;  /* 0x000000ffff067224 */ /* 0x000fd200078e00ff */
[C---:B------:R-:W-:Y:S02]  /*0710*/  FSETP.NEU.AND P0, PT, R5.reuse, RZ, PT ;  /* 0x000000ff0500720b */ /* 0x040fe40003f0d000 */
[----:B------:R-:W-:-:S04]  /*0720*/  LOP3.LUT R9, R5, 0x80000000, R3, 0x48, !PT ;  /* 0x8000000005097812 */ /* 0x000fc800078e4803 */
[----:B------:R-:W-:-:S07]  /*0730*/  LOP3.LUT R7, R9, R7, RZ, 0xfc, !PT ;  /* 0x0000000709077212 */ /* 0x000fce00078efcff */
[----:B------:R-:W-:Y:S05]  /*0740*/  @!P0 BRA `(.L_x_6) ;  /* 0x0000000000808947 */ /* 0x000fea0003800000 */
[----:B------:R-:W-:Y:S01]  /*0750*/  IMAD.MOV R3, RZ, RZ, -R11 ;  /* 0x000000ffff037224 */ /* 0x000fe200078e0a0b */
[----:B------:R-:W-:Y:S01]  /*0760*/  DMUL.RP R6, R14, R6 ;  /* 0x000000060e067228 */ /* 0x000fe20000008000 */
[----:B------:R-:W-:Y:S01]  /*0770*/  IMAD.MOV.U32 R2, RZ, RZ, RZ ;  /* 0x000000ffff027224 */ /* 0x000fe200078e00ff */
[----:B------:R-:W-:-:S05]  /*0780*/  IADD3 R11, PT, PT, -R11, -0x43300000, RZ ;  /* 0xbcd000000b0b7810 */ /* 0x000fca0007ffe1ff */
[----:B------:R-:W-:-:S03]  /*0790*/  DFMA R2, R12, -R2, R14 ;  /* 0x800000020c02722b */ /* 0x000fc6000000000e */
[----:B------:R-:W-:-:S07]  /*07a0*/  LOP3.LUT R9, R7, R9, RZ, 0x3c, !PT ;  /* 0x0000000907097212 */ /* 0x000fce00078e3cff */
[----:B------:R-:W-:-:S04]  /*07b0*/  FSETP.NEU.AND P0, PT, |R3|, R11, PT ;  /* 0x0000000b0300720b */ /* 0x000fc80003f0d200 */
[----:B------:R-:W-:Y:S02]  /*07c0*/  FSEL R12, R6, R12, !P0 ;  /* 0x0000000c060c7208 */ /* 0x000fe40004000000 */
[----:B------:R-:W-:Y:S01]  /*07d0*/  FSEL R13, R9, R13, !P0 ;  /* 0x0000000d090d7208 */ /* 0x000fe20004000000 */
[----:B------:R-:W-:Y:S06]  /*07e0*/  BRA `(.L_x_6) ;  /* 0x0000000000587947 */ /* 0x000fec0003800000 */
.L_x_5:
[----:B------:R-:W-:-:S14]  /*07f0*/  DSETP.NAN.AND P0, PT, R6, R6, PT ;  /* 0x000000060600722a */ /* 0x000fdc0003f08000 */
[----:B------:R-:W-:Y:S05]  /*0800*/  @P0 BRA `(.L_x_7) ;  /* 0x0000000000480947 */ /* 0x000fea0003800000 */
[----:B------:R-:W0:Y:S02]  /*0810*/  LDC.64 R4, c[0x0][0x390] ;  /* 0x0000e400ff047b82 */ /* 0x000e240000000a00 */
[----:B0-----:R-:W-:-:S14]  /*0820*/  DSETP.NAN.AND P0, PT, R4, R4, PT ;  /* 0x000000040400722a */ /* 0x001fdc0003f08000 */
[----:B------:R-:W-:Y:S05]  /*0830*/  @P0 BRA `(.L_x_8) ;  /* 0x0000000000300947 */ /* 0x000fea0003800000 */
[----:B------:R-:W-:Y:S01]  /*0840*/  ISETP.NE.AND P0, PT, R21, R20, PT ;  /* 0x000000141500720c */ /* 0x000fe20003f05270 */
[----:B------:R-:W-:Y:S02]  /*0850*/  IMAD.MOV.U32 R12, RZ, RZ, 0x0 ;  /* 0x00000000ff0c7424 */ /* 0x000fe400078e00ff */
[----:B------:R-:W-:-:S10]  /*0860*/  IMAD.MOV.U32 R13, RZ, RZ, -0x80000 ;  /* 0xfff80000ff0d7424 */ /* 0x000fd400078e00ff */
[----:B------:R-:W-:Y:S05]  /*0870*/  @!P0 BRA `(.L_x_6) ;  /* 0x0000000000348947 */ /* 0x000fea0003800000 */
[----:B------:R-:W-:Y:S02]  /*0880*/  ISETP.NE.AND P0, PT, R21, 0x7ff00000, PT ;  /* 0x7ff000001500780c */ /* 0x000fe40003f05270 */
[----:B------:R-:W-:Y:S02]  /*0890*/  LOP3.LUT R13, R7, 0x80000000, R3, 0x48, !PT ;  /* 0x80000000070d7812 */ /* 0x000fe400078e4803 */
[----:B------:R-:W-:-:S13]  /*08a0*/  ISETP.EQ.OR P0, PT, R20, RZ, !P0 ;  /* 0x000000ff1400720c */ /* 0x000fda0004702670 */
[----:B------:R-:W-:Y:S01]  /*08b0*/  @P0 LOP3.LUT R2, R13, 0x7ff00000, RZ, 0xfc, !PT ;  /* 0x7ff000000d020812 */ /* 0x000fe200078efcff */
[----:B------:R-:W-:Y:S02]  /*08c0*/  @!P0 IMAD.MOV.U32 R12, RZ, RZ, RZ ;  /* 0x000000ffff0c8224 */ /* 0x000fe400078e00ff */
[----:B------:R-:W-:Y:S02]  /*08d0*/  @P0 IMAD.MOV.U32 R12, RZ, RZ, RZ ;  /* 0x000000ffff0c0224 */ /* 0x000fe400078e00ff */
[----:B------:R-:W-:Y:S01]  /*08e0*/  @P0 IMAD.MOV.U32 R13, RZ, RZ, R2 ;  /* 0x000000ffff0d0224 */ /* 0x000fe200078e0002 */
[----:B------:R-:W-:Y:S06]  /*08f0*/  BRA `(.L_x_6) ;  /* 0x0000000000147947 */ /* 0x000fec0003800000 */
.L_x_8:
[----:B------:R-:W-:Y:S01]  /*0900*/  LOP3.LUT R13, R3, 0x80000, RZ, 0xfc, !PT ;  /* 0x00080000030d7812 */ /* 0x000fe200078efcff */
[----:B------:R-:W-:Y:S01]  /*0910*/  IMAD.MOV.U32 R12, RZ, RZ, R2 ;  /* 0x000000ffff0c7224 */ /* 0x000fe200078e0002 */
[----:B------:R-:W-:Y:S06]  /*0920*/  BRA `(.L_x_6) ;  /* 0x0000000000087947 */ /* 0x000fec0003800000 */
.L_x_7:
[----:B------:R-:W-:Y:S01]  /*0930*/  LOP3.LUT R13, R7, 0x80000, RZ, 0xfc, !PT ;  /* 0x00080000070d7812 */ /* 0x000fe200078efcff */
[----:B------:R-:W-:-:S07]  /*0940*/  IMAD.MOV.U32 R12, RZ, RZ, R6 ;  /* 0x000000ffff0c7224 */ /* 0x000fce00078e0006 */
.L_x_6:
[----:B------:R-:W-:Y:S02]  /*0950*/  IMAD.MOV.U32 R11, RZ, RZ, 0x0 ;  /* 0x00000000ff0b7424 */ /* 0x000fe400078e00ff */
[----:B------:R-:W-:Y:S02]  /*0960*/  IMAD.MOV.U32 R2, RZ, RZ, R12 ;  /* 0x000000ffff027224 */ /* 0x000fe400078e000c */
[----:B------:R-:W-:Y:S01]  /*0970*/  IMAD.MOV.U32 R3, RZ, RZ, R13 ;  /* 0x000000ffff037224 */ /* 0x000fe200078e000d */
[----:B------:R-:W-:Y:S06]  /*0980*/  RET.REL.NODEC R10 `(_Z19initializeTreeLevelP4Nodeddi) ;  /* 0xfffffff40a9c7950 */ /* 0x000fec0003c3ffff */
.L_x_9:
        /* <DEDUP_REMOVED lines=15> */
.L_x_10:


//--------------------- .nv.shared.reserved.0     --------------------------
	.section	.nv.shared.reserved.0,"aw",@nobits
	.weak		__nv_reservedSMEM_offset_0_alias
	.size		__nv_reservedSMEM_offset_0_alias, 0, 64
	.other		__nv_reservedSMEM_offset_0_alias,@"STO_CUDA_RESERVED_SHARED STV_DEFAULT"
__nv_reservedSMEM_offset_0_alias:
	.zero		0
	.zero		64


//--------------------- .nv.constant0._Z24computeOptionValuesLevelP4Nodeidid --------------------------
	.section	.nv.constant0._Z24computeOptionValuesLevelP4Nodeidid,"a",@progbits
	.sectionflags	@""
	.align	4
.nv.constant0._Z24computeOptionValuesLevelP4Nodeidid:
	.zero		936


//--------------------- .nv.constant0._Z23setMaturityOptionValuesP4Nodeid --------------------------
	.section	.nv.constant0._Z23setMaturityOptionValuesP4Nodeid,"a",@progbits
	.sectionflags	@""
	.align	4
.nv.constant0._Z23setMaturityOptionValuesP4Nodeid:
	.zero		920


//--------------------- .nv.constant0._Z19initializeTreeLevelP4Nodeddi --------------------------
	.section	.nv.constant0._Z19initializeTreeLevelP4Nodeddi,"a",@progbits
	.sectionflags	@""
	.align	4
.nv.constant0._Z19initializeTreeLevelP4Nodeddi:
	.zero		924


//--------------------- SYMBOLS --------------------------

	.type		.nv.reservedSmem.offset0,@object
	.size		.nv.reservedSmem.offset0,0x4
